//
// Generated by NVIDIA NVVM Compiler
//
// Compiler Build ID: CL-36424714
// Cuda compilation tools, release 13.0, V13.0.88
// Based on NVVM 20.0.0
//

.version 9.0
.target sm_100
.address_size 64

	// .globl	_Z15readonly_float4P6float4mPj

.visible .entry _Z15readonly_float4P6float4mPj(
	.param .u64 .ptr .align 1 _Z15readonly_float4P6float4mPj_param_0,
	.param .u64 _Z15readonly_float4P6float4mPj_param_1,
	.param .u64 .ptr .align 1 _Z15readonly_float4P6float4mPj_param_2
)
{
	.reg .pred 	%p<3>;
	.reg .b32 	%r<6>;
	.reg .b32 	%f<2>;
	.reg .b64 	%rd<15>;

	ld.param.u64 	%rd4, [_Z15readonly_float4P6float4mPj_param_0];
	ld.param.u64 	%rd7, [_Z15readonly_float4P6float4mPj_param_1];
	ld.param.u64 	%rd5, [_Z15readonly_float4P6float4mPj_param_2];
	mov.u32 	%r1, %tid.x;
	mov.u32 	%r2, %ctaid.x;
	mov.u32 	%r3, %ntid.x;
	mad.lo.s32 	%r4, %r2, %r3, %r1;
	cvt.u64.u32 	%rd1, %r4;
	// begin inline asm
	mov.u64 	%rd6, %clock64;
	// end inline asm
	setp.le.u64 	%p1, %rd7, %rd1;
	@%p1 bra 	$L__BB0_3;
	cvta.to.global.u64 	%rd8, %rd4;
	shl.b64 	%rd9, %rd1, 4;
	add.s64 	%rd3, %rd8, %rd9;
	ld.global.f32 	%f1, [%rd3];
	setp.neu.f32 	%p2, %f1, 0f3F800000;
	@%p2 bra 	$L__BB0_3;
	mov.b32 	%r5, 1065353216;
	st.global.u32 	[%rd3], %r5;
$L__BB0_3:
	cvta.to.global.u64 	%rd11, %rd5;
	// begin inline asm
	mov.u64 	%rd10, %clock64;
	// end inline asm
	sub.s64 	%rd12, %rd10, %rd6;
	shl.b64 	%rd13, %rd1, 2;
	add.s64 	%rd14, %rd11, %rd13;
	st.global.u32 	[%rd14], %rd12;
	ret;

}
	// .globl	_Z26readonly_gridstride_float4P6float4m
.visible .entry _Z26readonly_gridstride_float4P6float4m(
	.param .u64 .ptr .align 1 _Z26readonly_gridstride_float4P6float4m_param_0,
	.param .u64 _Z26readonly_gridstride_float4P6float4m_param_1
)
{
	.reg .pred 	%p<4>;
	.reg .b32 	%r<8>;
	.reg .b32 	%f<2>;
	.reg .b64 	%rd<11>;

	ld.param.u64 	%rd7, [_Z26readonly_gridstride_float4P6float4m_param_0];
	ld.param.u64 	%rd8, [_Z26readonly_gridstride_float4P6float4m_param_1];
	mov.u32 	%r2, %tid.x;
	mov.u32 	%r3, %ctaid.x;
	mov.u32 	%r1, %ntid.x;
	mad.lo.s32 	%r4, %r3, %r1, %r2;
	cvt.u64.u32 	%rd10, %r4;
	setp.le.u64 	%p1, %rd8, %rd10;
	@%p1 bra 	$L__BB1_5;
	mov.u32 	%r5, %nctaid.x;
	mul.lo.s32 	%r6, %r1, %r5;
	cvt.u64.u32 	%rd2, %r6;
	cvta.to.global.u64 	%rd3, %rd7;
$L__BB1_2:
	shl.b64 	%rd9, %rd10, 4;
	add.s64 	%rd5, %rd3, %rd9;
	ld.global.f32 	%f1, [%rd5];
	setp.neu.f32 	%p2, %f1, 0f3F800000;
	@%p2 bra 	$L__BB1_4;
	mov.b32 	%r7, 1065353216;
	st.global.u32 	[%rd5], %r7;
$L__BB1_4:
	add.s64 	%rd10, %rd10, %rd2;
	setp.lt.u64 	%p3, %rd10, %rd8;
	@%p3 bra 	$L__BB1_2;
$L__BB1_5:
	ret;

}


// ===== COMPILED SASS (sm_100) =====

	.target	sm_100

	.elftype	@"ET_EXEC"


//--------------------- .note.nv.tkinfo           --------------------------
	.section	.note.nv.tkinfo,"",@"SHT_NOTE"
	.sectionflags	@"SHF_NOTE_NV_TKINFO"
	.tkinfo
        /*0018*/ 	.word	0x00000002
        /*0030*/ 	.string	""
        /*0030*/ 	.string	"ptxas"
        /*0030*/ 	.string	"Cuda compilation tools, release 13.0, V13.0.88"
        /*0030*/ 	.string	"Build cuda_13.0.r13.0/compiler.36424714_0"
        /*0030*/ 	.string	"-arch sm_100 -m 64 "



//--------------------- .note.nv.cuinfo           --------------------------
	.section	.note.nv.cuinfo,"",@"SHT_NOTE"
	.sectionflags	@"SHF_NOTE_NV_CUINFO"
        /*0018*/ 	.short	0x0002
        /*001a*/ 	.short	0x0064
        /*001c*/ 	.short	0x0082
	.zero		2


//--------------------- .nv.info                  --------------------------
	.section	.nv.info,"",@"SHT_CUDA_INFO"
	.align	4


	//----- nvinfo : EIATTR_REGCOUNT
	.align		4
        /*0000*/ 	.byte	0x04, 0x2f
        /*0002*/ 	.short	(.L_1 - .L_0)
	.align		4
.L_0:
        /*0004*/ 	.word	index@(_Z15readonly_float4P6float4mPj)
        /*0008*/ 	.word	0x00000008


	//----- nvinfo : EIATTR_FRAME_SIZE
	.align		4
.L_1:
        /*000c*/ 	.byte	0x04, 0x11
        /*000e*/ 	.short	(.L_3 - .L_2)
	.align		4
.L_2:
        /*0010*/ 	.word	index@(_Z15readonly_float4P6float4mPj)
        /*0014*/ 	.word	0x00000000


	//----- nvinfo : EIATTR_REGCOUNT
	.align		4
.L_3:
        /*0018*/ 	.byte	0x04, 0x2f
        /*001a*/ 	.short	(.L_5 - .L_4)
	.align		4
.L_4:
        /*001c*/ 	.word	index@(_Z26readonly_gridstride_float4P6float4m)
        /*0020*/ 	.word	0x0000000a


	//----- nvinfo : EIATTR_FRAME_SIZE
	.align		4
.L_5:
        /*0024*/ 	.byte	0x04, 0x11
        /*0026*/ 	.short	(.L_7 - .L_6)
	.align		4
.L_6:
        /*0028*/ 	.word	index@(_Z26readonly_gridstride_float4P6float4m)
        /*002c*/ 	.word	0x00000000


	//----- nvinfo : EIATTR_MIN_STACK_SIZE
	.align		4
.L_7:
        /*0030*/ 	.byte	0x04, 0x12
        /*0032*/ 	.short	(.L_9 - .L_8)
	.align		4
.L_8:
        /*0034*/ 	.word	index@(_Z26readonly_gridstride_float4P6float4m)
        /*0038*/ 	.word	0x00000000


	//----- nvinfo : EIATTR_MIN_STACK_SIZE
	.align		4
.L_9:
        /*003c*/ 	.byte	0x04, 0x12
        /*003e*/ 	.short	(.L_11 - .L_10)
	.align		4
.L_10:
        /*0040*/ 	.word	index@(_Z15readonly_float4P6float4mPj)
        /*0044*/ 	.word	0x00000000
.L_11:


//--------------------- .nv.compat                --------------------------
	.section	.nv.compat,"",@"SHT_CUDA_COMPAT_INFO"
	.align	4
        /*0000*/ 	.byte	0x02, 0x09, 0x00, 0x00, 0x02, 0x02, 0x01, 0x00, 0x02, 0x05, 0x05, 0x00, 0x03, 0x07, 0x01, 0x01
        /*0010*/ 	.byte	0x02, 0x03, 0x00, 0x00, 0x02, 0x06, 0x01, 0x00, 0x04, 0x0b, 0x08, 0x00, 0x01, 0x00, 0x00, 0x00
        /*0020*/ 	.byte	0x00, 0x00, 0x00, 0x00


//--------------------- .nv.info._Z26readonly_gridstride_float4P6float4m --------------------------
	.section	.nv.info._Z26readonly_gridstride_float4P6float4m,"",@"SHT_CUDA_INFO"
	.sectionflags	@""
	.align	4


	//----- nvinfo : EIATTR_CUDA_API_VERSION
	.align		4
        /*0000*/ 	.byte	0x04, 0x37
        /*0002*/ 	.short	(.L_13 - .L_12)
.L_12:
        /*0004*/ 	.word	0x00000082


	//----- nvinfo : EIATTR_KPARAM_INFO
	.align		4
.L_13:
        /*0008*/ 	.byte	0x04, 0x17
        /*000a*/ 	.short	(.L_15 - .L_14)
.L_14:
        /*000c*/ 	.word	0x00000000
        /*0010*/ 	.short	0x0001
        /*0012*/ 	.short	0x0008
        /*0014*/ 	.byte	0x00, 0xf0, 0x21, 0x00


	//----- nvinfo : EIATTR_KPARAM_INFO
	.align		4
.L_15:
        /*0018*/ 	.byte	0x04, 0x17
        /*001a*/ 	.short	(.L_17 - .L_16)
.L_16:
        /*001c*/ 	.word	0x00000000
        /*0020*/ 	.short	0x0000
        /*0022*/ 	.short	0x0000
        /*0024*/ 	.byte	0x00, 0xf5, 0x21, 0x00


	//----- nvinfo : EIATTR_SPARSE_MMA_MASK
	.align		4
.L_17:
        /*0028*/ 	.byte	0x03, 0x50
        /*002a*/ 	.short	0x0000


	//----- nvinfo : EIATTR_MAXREG_COUNT
	.align		4
        /*002c*/ 	.byte	0x03, 0x1b
        /*002e*/ 	.short	0x00ff


	//----- nvinfo : EIATTR_MERCURY_ISA_VERSION
	.align		4
        /*0030*/ 	.byte	0x03, 0x5f
        /*0032*/ 	.short	0x0101


	//----- nvinfo : EIATTR_VRC_CTA_INIT_COUNT
	.align		4
        /*0034*/ 	.byte	0x02, 0x4a
	.zero		1
	.zero		1


	//----- nvinfo : EIATTR_EXIT_INSTR_OFFSETS
	.align		4
        /*0038*/ 	.byte	0x04, 0x1c
        /*003a*/ 	.short	(.L_19 - .L_18)


	//   ....[0]....
.L_18:
        /*003c*/ 	.word	0x00000080


	//   ....[1]....
        /*0040*/ 	.word	0x000001a0


	//----- nvinfo : EIATTR_CRS_STACK_SIZE
	.align		4
.L_19:
        /*0044*/ 	.byte	0x04, 0x1e
        /*0046*/ 	.short	(.L_21 - .L_20)
.L_20:
        /*0048*/ 	.word	0x00000000


	//----- nvinfo : EIATTR_CBANK_PARAM_SIZE
	.align		4
.L_21:
        /*004c*/ 	.byte	0x03, 0x19
        /*004e*/ 	.short	0x0010


	//----- nvinfo : EIATTR_PARAM_CBANK
	.align		4
        /*0050*/ 	.byte	0x04, 0x0a
        /*0052*/ 	.short	(.L_23 - .L_22)
	.align		4
.L_22:
        /*0054*/ 	.word	index@(.nv.constant0._Z26readonly_gridstride_float4P6float4m)
        /*0058*/ 	.short	0x0380
        /*005a*/ 	.short	0x0010


	//----- nvinfo : EIATTR_SW_WAR
	.align		4
.L_23:
        /*005c*/ 	.byte	0x04, 0x36
        /*005e*/ 	.short	(.L_25 - .L_24)
.L_24:
        /*0060*/ 	.word	0x00000008
.L_25:


//--------------------- .nv.info._Z15readonly_float4P6float4mPj --------------------------
	.section	.nv.info._Z15readonly_float4P6float4mPj,"",@"SHT_CUDA_INFO"
	.sectionflags	@""
	.align	4


	//----- nvinfo : EIATTR_CUDA_API_VERSION
	.align		4
        /*0000*/ 	.byte	0x04, 0x37
        /*0002*/ 	.short	(.L_27 - .L_26)
.L_26:
        /*0004*/ 	.word	0x00000082


	//----- nvinfo : EIATTR_KPARAM_INFO
	.align		4
.L_27:
        /*0008*/ 	.byte	0x04, 0x17
        /*000a*/ 	.short	(.L_29 - .L_28)
.L_28:
        /*000c*/ 	.word	0x00000000
        /*0010*/ 	.short	0x0002
        /*0012*/ 	.short	0x0010
        /*0014*/ 	.byte	0x00, 0xf5, 0x21, 0x00


	//----- nvinfo : EIATTR_KPARAM_INFO
	.align		4
.L_29:
        /*0018*/ 	.byte	0x04, 0x17
        /*001a*/ 	.short	(.L_31 - .L_30)
.L_30:
        /*001c*/ 	.word	0x00000000
        /*0020*/ 	.short	0x0001
        /*0022*/ 	.short	0x0008
        /*0024*/ 	.byte	0x00, 0xf0, 0x21, 0x00


	//----- nvinfo : EIATTR_KPARAM_INFO
	.align		4
.L_31:
        /*0028*/ 	.byte	0x04, 0x17
        /*002a*/ 	.short	(.L_33 - .L_32)
.L_32:
        /*002c*/ 	.word	0x00000000
        /*0030*/ 	.short	0x0000
        /*0032*/ 	.short	0x0000
        /*0034*/ 	.byte	0x00, 0xf5, 0x21, 0x00


	//----- nvinfo : EIATTR_SPARSE_MMA_MASK
	.align		4
.L_33:
        /*0038*/ 	.byte	0x03, 0x50
        /*003a*/ 	.short	0x0000


	//----- nvinfo : EIATTR_MAXREG_COUNT
	.align		4
        /*003c*/ 	.byte	0x03, 0x1b
        /*003e*/ 	.short	0x00ff


	//----- nvinfo : EIATTR_MERCURY_ISA_VERSION
	.align		4
        /*0040*/ 	.byte	0x03, 0x5f
        /*0042*/ 	.short	0x0101


	//----- nvinfo : EIATTR_VRC_CTA_INIT_COUNT
	.align		4
        /*0044*/ 	.byte	0x02, 0x4a
	.zero		1
	.zero		1


	//----- nvinfo : EIATTR_EXIT_INSTR_OFFSETS
	.align		4
        /*0048*/ 	.byte	0x04, 0x1c
        /*004a*/ 	.short	(.L_35 - .L_34)


	//   ....[0]....
.L_34:
        /*004c*/ 	.word	0x000001a0


	//----- nvinfo : EIATTR_CRS_STACK_SIZE
	.align		4
.L_35:
        /*0050*/ 	.byte	0x04, 0x1e
        /*0052*/ 	.short	(.L_37 - .L_36)
.L_36:
        /*0054*/ 	.word	0x00000000


	//----- nvinfo : EIATTR_CBANK_PARAM_SIZE
	.align		4
.L_37:
        /*0058*/ 	.byte	0x03, 0x19
        /*005a*/ 	.short	0x0018


	//----- nvinfo : EIATTR_PARAM_CBANK
	.align		4
        /*005c*/ 	.byte	0x04, 0x0a
        /*005e*/ 	.short	(.L_39 - .L_38)
	.align		4
.L_38:
        /*0060*/ 	.word	index@(.nv.constant0._Z15readonly_float4P6float4mPj)
        /*0064*/ 	.short	0x0380
        /*0066*/ 	.short	0x0018


	//----- nvinfo : EIATTR_SW_WAR
	.align		4
.L_39:
        /*0068*/ 	.byte	0x04, 0x36
        /*006a*/ 	.short	(.L_41 - .L_40)
.L_40:
        /*006c*/ 	.word	0x00000008
.L_41:


//--------------------- .nv.callgraph             --------------------------
	.section	.nv.callgraph,"",@"SHT_CUDA_CALLGRAPH"
	.align	4
	.sectionentsize	8
	.align		4
        /*0000*/ 	.word	0x00000000
	.align		4
        /*0004*/ 	.word	0xffffffff
	.align		4
        /*0008*/ 	.word	0x00000000
	.align		4
        /*000c*/ 	.word	0xfffffffe
	.align		4
        /*0010*/ 	.word	0x00000000
	.align		4
        /*0014*/ 	.word	0xfffffffd
	.align		4
        /*0018*/ 	.word	0x00000000
	.align		4
        /*001c*/ 	.word	0xfffffffc


//--------------------- .text._Z26readonly_gridstride_float4P6float4m --------------------------
	.section	.text._Z26readonly_gridstride_float4P6float4m,"ax",@progbits
	.align	128
        .global         _Z26readonly_gridstride_float4P6float4m
        .type           _Z26readonly_gridstride_float4P6float4m,@function
        .size           _Z26readonly_gridstride_float4P6float4m,(.L_x_5 - _Z26readonly_gridstride_float4P6float4m)
        .other          _Z26readonly_gridstride_float4P6float4m,@"STO_CUDA_ENTRY STV_DEFAULT"
_Z26readonly_gridstride_float4P6float4m:
.text._Z26readonly_gridstride_float4P6float4m:
[----:B------:R-:W-:Y:S01]  /*0000*/  LDC R1, c[0x0][0x37c] ;  /* 0x0000df00ff017b82 */ /* 0x000fe20000000800 */
[----:B------:R-:W0:Y:S07]  /*0010*/  S2R R0, SR_TID.X ;  /* 0x0000000000007919 */ /* 0x000e2e0000002100 */
[----:B------:R-:W0:Y:S01]  /*0020*/  S2UR UR4, SR_CTAID.X ;  /* 0x00000000000479c3 */ /* 0x000e220000002500 */
[----:B------:R-:W1:Y:S07]  /*0030*/  LDCU.64 UR6, c[0x0][0x388] ;  /* 0x00007100ff0677ac */ /* 0x000e6e0008000a00 */
[----:B------:R-:W0:Y:S02]  /*0040*/  LDC R3, c[0x0][0x360] ;  /* 0x0000d800ff037b82 */ /* 0x000e240000000800 */
[----:B0-----:R-:W-:-:S05]  /*0050*/  IMAD R0, R3, UR4, R0 ;  /* 0x0000000403007c24 */ /* 0x001fca000f8e0200 */
[----:B-1----:R-:W-:-:S04]  /*0060*/  ISETP.GE.U32.AND P0, PT, R0, UR6, PT ;  /* 0x0000000600007c0c */ /* 0x002fc8000bf06070 */
[----:B------:R-:W-:-:S13]  /*0070*/  ISETP.GE.U32.AND.EX P0, PT, RZ, UR7, PT, P0 ;  /* 0x00000007ff007c0c */ /* 0x000fda000bf06100 */
[----:B------:R-:W-:Y:S05]  /*0080*/  @P0 EXIT ;  /* 0x000000000000094d */ /* 0x000fea0003800000 */
[----:B------:R-:W0:Y:S01]  /*0090*/  LDCU UR4, c[0x0][0x370] ;  /* 0x00006e00ff0477ac */ /* 0x000e220008000800 */
[----:B------:R-:W-:Y:S02]  /*00a0*/  IMAD.MOV.U32 R5, RZ, RZ, R0 ;  /* 0x000000ffff057224 */ /* 0x000fe400078e0000 */
[----:B------:R-:W-:Y:S01]  /*00b0*/  IMAD.MOV.U32 R4, RZ, RZ, RZ ;  /* 0x000000ffff047224 */ /* 0x000fe200078e00ff */
[----:B------:R-:W1:Y:S01]  /*00c0*/  LDCU.64 UR6, c[0x0][0x358] ;  /* 0x00006b00ff0677ac */ /* 0x000e620008000a00 */
[----:B------:R-:W2:Y:S01]  /*00d0*/  LDCU.128 UR8, c[0x0][0x380] ;  /* 0x00007000ff0877ac */ /* 0x000ea20008000c00 */
[----:B0-----:R-:W-:-:S07]  /*00e0*/  IMAD R0, R3, UR4, RZ ;  /* 0x0000000403007c24 */ /* 0x001fce000f8e02ff */
.L_x_0:
[----:B--2---:R-:W-:-:S04]  /*00f0*/  LEA R2, P0, R5, UR8, 0x4 ;  /* 0x0000000805027c11 */ /* 0x004fc8000f8020ff */
[----:B------:R-:W-:-:S05]  /*0100*/  LEA.HI.X R3, R5, UR9, R4, 0x4, P0 ;  /* 0x0000000905037c11 */ /* 0x000fca00080f2404 */
[----:B-1----:R-:W2:Y:S02]  /*0110*/  LDG.E R6, desc[UR6][R2.64] ;  /* 0x0000000602067981 */ /* 0x002ea4000c1e1900 */
[----:B--2---:R-:W-:-:S13]  /*0120*/  FSETP.NEU.AND P0, PT, R6, 1, PT ;  /* 0x3f8000000600780b */ /* 0x004fda0003f0d000 */
[----:B------:R-:W-:-:S05]  /*0130*/  @!P0 IMAD.MOV.U32 R7, RZ, RZ, 0x3f800000 ;  /* 0x3f800000ff078424 */ /* 0x000fca00078e00ff */
[----:B------:R0:W-:Y:S01]  /*0140*/  @!P0 STG.E desc[UR6][R2.64], R7 ;  /* 0x0000000702008986 */ /* 0x0001e2000c101906 */
[----:B------:R-:W-:-:S05]  /*0150*/  IADD3 R5, P0, PT, R0, R5, RZ ;  /* 0x0000000500057210 */ /* 0x000fca0007f1e0ff */
[----:B------:R-:W-:Y:S01]  /*0160*/  IMAD.X R4, RZ, RZ, R4, P0 ;  /* 0x000000ffff047224 */ /* 0x000fe200000e0604 */
[----:B------:R-:W-:-:S04]  /*0170*/  ISETP.GE.U32.AND P0, PT, R5, UR10, PT ;  /* 0x0000000a05007c0c */ /* 0x000fc8000bf06070 */
[----:B------:R-:W-:-:S13]  /*0180*/  ISETP.GE.U32.AND.EX P0, PT, R4, UR11, PT, P0 ;  /* 0x0000000b04007c0c */ /* 0x000fda000bf06100 */
[----:B0-----:R-:W-:Y:S05]  /*0190*/  @!P0 BRA `(.L_x_0) ;  /* 0xfffffffc00d48947 */ /* 0x001fea000383ffff */
[----:B------:R-:W-:Y:S05]  /*01a0*/  EXIT ;  /* 0x000000000000794d */ /* 0x000fea0003800000 */
.L_x_1:
[----:B------:R-:W-:-:S00]  /*01b0*/  BRA `(.L_x_1) ;  /* 0xfffffffc00fc7947 */ /* 0x000fc0000383ffff */
[----:B------:R-:W-:-:S00]  /*01c0*/  NOP ;  /* 0x0000000000007918 */ /* 0x000fc00000000000 */
        /* <DEDUP_REMOVED lines=11> */
.L_x_5:


//--------------------- .text._Z15readonly_float4P6float4mPj --------------------------
	.section	.text._Z15readonly_float4P6float4mPj,"ax",@progbits
	.align	128
        .global         _Z15readonly_float4P6float4mPj
        .type           _Z15readonly_float4P6float4mPj,@function
        .size           _Z15readonly_float4P6float4mPj,(.L_x_6 - _Z15readonly_float4P6float4mPj)
        .other          _Z15readonly_float4P6float4mPj,@"STO_CUDA_ENTRY STV_DEFAULT"
_Z15readonly_float4P6float4mPj:
.text._Z15readonly_float4P6float4mPj:
[----:B------:R-:W-:Y:S01]  /*0000*/  LDC R1, c[0x0][0x37c] ;  /* 0x0000df00ff017b82 */ /* 0x000fe20000000800 */
[----:B------:R-:W0:Y:S07]  /*0010*/  S2R R0, SR_TID.X ;  /* 0x0000000000007919 */ /* 0x000e2e0000002100 */
[----:B------:R-:W0:Y:S01]  /*0020*/  S2UR UR6, SR_CTAID.X ;  /* 0x00000000000679c3 */ /* 0x000e220000002500 */
[----:B------:R-:W1:Y:S07]  /*0030*/  LDCU.64 UR4, c[0x0][0x358] ;  /* 0x00006b00ff0477ac */ /* 0x000e6e0008000a00 */
[----:B------:R-:W0:Y:S02]  /*0040*/  LDC R3, c[0x0][0x360] ;  /* 0x0000d800ff037b82 */ /* 0x000e240000000800 */
[----:B0-----:R-:W-:-:S06]  /*0050*/  IMAD R0, R3, UR6, R0 ;  /* 0x0000000603007c24 */ /* 0x001fcc000f8e0200 */
[----:B------:R-:W0:Y:S01]  /*0060*/  S2UR UR6, SR_CLOCKLO ;  /* 0x00000000000679c3 */ /* 0x000e220000005000 */
[----:B------:R-:W2:Y:S01]  /*0070*/  LDCU.64 UR8, c[0x0][0x388] ;  /* 0x00007100ff0877ac */ /* 0x000ea20008000a00 */
[----:B------:R-:W-:Y:S01]  /*0080*/  BSSY.RECONVERGENT B0, `(.L_x_2) ;  /* 0x000000b000007945 */ /* 0x000fe20003800200 */
[----:B--2---:R-:W-:-:S04]  /*0090*/  ISETP.GE.U32.AND P0, PT, R0, UR8, PT ;  /* 0x0000000800007c0c */ /* 0x004fc8000bf06070 */
[----:B------:R-:W-:-:S13]  /*00a0*/  ISETP.GE.U32.AND.EX P0, PT, RZ, UR9, PT, P0 ;  /* 0x00000009ff007c0c */ /* 0x000fda000bf06100 */
[----:B01----:R-:W-:Y:S05]  /*00b0*/  @P0 BRA `(.L_x_3) ;  /* 0x00000000001c0947 */ /* 0x003fea0003800000 */
[----:B------:R-:W0:Y:S02]  /*00c0*/  LDCU.64 UR8, c[0x0][0x380] ;  /* 0x00007000ff0877ac */ /* 0x000e240008000a00 */
[----:B0-----:R-:W-:-:S04]  /*00d0*/  LEA R2, P0, R0, UR8, 0x4 ;  /* 0x0000000800027c11 */ /* 0x001fc8000f8020ff */
[----:B------:R-:W-:-:S05]  /*00e0*/  LEA.HI.X R3, R0, UR9, RZ, 0x4, P0 ;  /* 0x0000000900037c11 */ /* 0x000fca00080f24ff */
[----:B------:R-:W2:Y:S02]  /*00f0*/  LDG.E R4, desc[UR4][R2.64] ;  /* 0x0000000402047981 */ /* 0x000ea4000c1e1900 */
[----:B--2---:R-:W-:-:S13]  /*0100*/  FSETP.NEU.AND P0, PT, R4, 1, PT ;  /* 0x3f8000000400780b */ /* 0x004fda0003f0d000 */
[----:B------:R-:W-:-:S05]  /*0110*/  @!P0 IMAD.MOV.U32 R5, RZ, RZ, 0x3f800000 ;  /* 0x3f800000ff058424 */ /* 0x000fca00078e00ff */
[----:B------:R0:W-:Y:S02]  /*0120*/  @!P0 STG.E desc[UR4][R2.64], R5 ;  /* 0x0000000502008986 */ /* 0x0001e4000c101904 */
.L_x_3:
[----:B------:R-:W-:Y:S05]  /*0130*/  BSYNC.RECONVERGENT B0 ;  /* 0x0000000000007941 */ /* 0x000fea0003800200 */
.L_x_2:
[----:B------:R-:W-:Y:S01]  /*0140*/  CS2R.32 R4, SR_CLOCKLO ;  /* 0x0000000000047805 */ /* 0x000fe20000005000 */
[----:B------:R-:W1:Y:S04]  /*0150*/  LDCU.64 UR8, c[0x0][0x390] ;  /* 0x00007200ff0877ac */ /* 0x000e680008000a00 */
[----:B0-----:R-:W-:Y:S01]  /*0160*/  VIADD R5, R4, -UR6 ;  /* 0x8000000604057c36 */ /* 0x001fe20008000000 */
[----:B-1----:R-:W-:-:S04]  /*0170*/  LEA R2, P0, R0, UR8, 0x2 ;  /* 0x0000000800027c11 */ /* 0x002fc8000f8010ff */
[----:B------:R-:W-:-:S05]  /*0180*/  LEA.HI.X R3, R0, UR9, RZ, 0x2, P0 ;  /* 0x0000000900037c11 */ /* 0x000fca00080f14ff */
[----:B------:R-:W-:Y:S01]  /*0190*/  STG.E desc[UR4][R2.64], R5 ;  /* 0x0000000502007986 */ /* 0x000fe2000c101904 */
[----:B------:R-:W-:Y:S05]  /*01a0*/  EXIT ;  /* 0x000000000000794d */ /* 0x000fea0003800000 */
.L_x_4:
        /* <DEDUP_REMOVED lines=13> */
.L_x_6:


//--------------------- .nv.shared.reserved.0     --------------------------
	.section	.nv.shared.reserved.0,"aw",@nobits
	.weak		__nv_reservedSMEM_offset_0_alias
	.size		__nv_reservedSMEM_offset_0_alias, 0, 64
	.other		__nv_reservedSMEM_offset_0_alias,@"STO_CUDA_RESERVED_SHARED STV_DEFAULT"
__nv_reservedSMEM_offset_0_alias:
	.zero		0
	.zero		64


//--------------------- .nv.constant0._Z26readonly_gridstride_float4P6float4m --------------------------
	.section	.nv.constant0._Z26readonly_gridstride_float4P6float4m,"a",@progbits
	.sectionflags	@""
	.align	4
.nv.constant0._Z26readonly_gridstride_float4P6float4m:
	.zero		912


//--------------------- .nv.constant0._Z15readonly_float4P6float4mPj --------------------------
	.section	.nv.constant0._Z15readonly_float4P6float4mPj,"a",@progbits
	.sectionflags	@""
	.align	4
.nv.constant0._Z15readonly_float4P6float4mPj:
	.zero		920


//--------------------- SYMBOLS --------------------------

	.type		.nv.reservedSmem.offset0,@object
	.size		.nv.reservedSmem.offset0,0x4
